	.headerflags	@"EF_CUDA_TEXMODE_UNIFIED EF_CUDA_64BIT_ADDRESS EF_CUDA_ACCELERATORS EF_CUDA_SM90 EF_CUDA_VIRTUAL_SM(EF_CUDA_SM90)"
	.elftype	@"ET_EXEC"


//--------------------- .nv.info                  --------------------------
	.section	.nv.info,"",@"SHT_CUDA_INFO"
	.align	4


	//----- nvinfo : EIATTR_REGCOUNT
	.align		4
        /*0000*/ 	.byte	0x04, 0x2f
        /*0002*/ 	.short	(.L_3 - .L_2)
	.align		4
.L_2:
        /*0004*/ 	.word	index@(triton_poi_fused__native_batch_norm_legit_no_training_relu_3)
        /*0008*/ 	.word	0x00000010


	//----- nvinfo : EIATTR_MIN_STACK_SIZE
	.align		4
.L_3:
        /*000c*/ 	.byte	0x04, 0x12
        /*000e*/ 	.short	(.L_5 - .L_4)
	.align		4
.L_4:
        /*0010*/ 	.word	index@(triton_poi_fused__native_batch_norm_legit_no_training_relu_3)
        /*0014*/ 	.word	0x00000000


	//----- nvinfo : EIATTR_FRAME_SIZE
	.align		4
.L_5:
        /*0018*/ 	.byte	0x04, 0x11
        /*001a*/ 	.short	(.L_7 - .L_6)
	.align		4
.L_6:
        /*001c*/ 	.word	index@(triton_poi_fused__native_batch_norm_legit_no_training_relu_3)
        /*0020*/ 	.word	0x00000000


	//----- nvinfo : EIATTR_MIN_STACK_SIZE
	.align		4
.L_7:
        /*0024*/ 	.byte	0x04, 0x12
        /*0026*/ 	.short	(.L_9 - .L_8)
	.align		4
.L_8:
        /*0028*/ 	.word	index@(triton_poi_fused__native_batch_norm_legit_no_training_relu_3)
        /*002c*/ 	.word	0x00000000
.L_9:


//--------------------- .nv.info.triton_poi_fused__native_batch_norm_legit_no_training_relu_3 --------------------------
	.section	.nv.info.triton_poi_fused__native_batch_norm_legit_no_training_relu_3,"",@"SHT_CUDA_INFO"
	.sectionflags	@""
	.align	4


	//----- nvinfo : EIATTR_CUDA_API_VERSION
	.align		4
        /*0000*/ 	.byte	0x04, 0x37
        /*0002*/ 	.short	(.L_11 - .L_10)
.L_10:
        /*0004*/ 	.word	0x0000007c


	//----- nvinfo : EIATTR_KPARAM_INFO
	.align		4
.L_11:
        /*0008*/ 	.byte	0x04, 0x17
        /*000a*/ 	.short	(.L_13 - .L_12)
.L_12:
        /*000c*/ 	.word	0x00000000
        /*0010*/ 	.short	0x0006
        /*0012*/ 	.short	0x0030
        /*0014*/ 	.byte	0x00, 0xf0, 0x11, 0x00


	//----- nvinfo : EIATTR_KPARAM_INFO
	.align		4
.L_13:
        /*0018*/ 	.byte	0x04, 0x17
        /*001a*/ 	.short	(.L_15 - .L_14)
.L_14:
        /*001c*/ 	.word	0x00000000
        /*0020*/ 	.short	0x0005
        /*0022*/ 	.short	0x0028
        /*0024*/ 	.byte	0x00, 0xf4, 0x21, 0x00


	//----- nvinfo : EIATTR_KPARAM_INFO
	.align		4
.L_15:
        /*0028*/ 	.byte	0x04, 0x17
        /*002a*/ 	.short	(.L_17 - .L_16)
.L_16:
        /*002c*/ 	.word	0x00000000
        /*0030*/ 	.short	0x0004
        /*0032*/ 	.short	0x0020
        /*0034*/ 	.byte	0x00, 0xf4, 0x21, 0x00


	//----- nvinfo : EIATTR_KPARAM_INFO
	.align		4
.L_17:
        /*0038*/ 	.byte	0x04, 0x17
        /*003a*/ 	.short	(.L_19 - .L_18)
.L_18:
        /*003c*/ 	.word	0x00000000
        /*0040*/ 	.short	0x0003
        /*0042*/ 	.short	0x0018
        /*0044*/ 	.byte	0x00, 0xf4, 0x21, 0x00


	//----- nvinfo : EIATTR_KPARAM_INFO
	.align		4
.L_19:
        /*0048*/ 	.byte	0x04, 0x17
        /*004a*/ 	.short	(.L_21 - .L_20)
.L_20:
        /*004c*/ 	.word	0x00000000
        /*0050*/ 	.short	0x0002
        /*0052*/ 	.short	0x0010
        /*0054*/ 	.byte	0x00, 0xf4, 0x21, 0x00


	//----- nvinfo : EIATTR_KPARAM_INFO
	.align		4
.L_21:
        /*0058*/ 	.byte	0x04, 0x17
        /*005a*/ 	.short	(.L_23 - .L_22)
.L_22:
        /*005c*/ 	.word	0x00000000
        /*0060*/ 	.short	0x0001
        /*0062*/ 	.short	0x0008
        /*0064*/ 	.byte	0x00, 0xf4, 0x21, 0x00


	//----- nvinfo : EIATTR_KPARAM_INFO
	.align		4
.L_23:
        /*0068*/ 	.byte	0x04, 0x17
        /*006a*/ 	.short	(.L_25 - .L_24)
.L_24:
        /*006c*/ 	.word	0x00000000
        /*0070*/ 	.short	0x0000
        /*0072*/ 	.short	0x0000
        /*0074*/ 	.byte	0x00, 0xf4, 0x21, 0x00


	//----- nvinfo : EIATTR_SPARSE_MMA_MASK
	.align		4
.L_25:
        /*0078*/ 	.byte	0x03, 0x50
        /*007a*/ 	.short	0x0000


	//----- nvinfo : EIATTR_MAXREG_COUNT
	.align		4
        /*007c*/ 	.byte	0x03, 0x1b
        /*007e*/ 	.short	0x00ff


	//----- nvinfo : EIATTR_EXIT_INSTR_OFFSETS
	.align		4
        /*0080*/ 	.byte	0x04, 0x1c
        /*0082*/ 	.short	(.L_27 - .L_26)


	//   ....[0]....
.L_26:
        /*0084*/ 	.word	0x00000300


	//----- nvinfo : EIATTR_REQNTID
	.align		4
.L_27:
        /*0088*/ 	.byte	0x04, 0x10
        /*008a*/ 	.short	(.L_29 - .L_28)
.L_28:
        /*008c*/ 	.word	0x00000080
        /*0090*/ 	.word	0x00000001
        /*0094*/ 	.word	0x00000001


	//----- nvinfo : EIATTR_CBANK_PARAM_SIZE
	.align		4
.L_29:
        /*0098*/ 	.byte	0x03, 0x19
        /*009a*/ 	.short	0x0034


	//----- nvinfo : EIATTR_PARAM_CBANK
	.align		4
        /*009c*/ 	.byte	0x04, 0x0a
        /*009e*/ 	.short	(.L_31 - .L_30)
	.align		4
.L_30:
        /*00a0*/ 	.word	index@(.nv.constant0.triton_poi_fused__native_batch_norm_legit_no_training_relu_3)
        /*00a4*/ 	.short	0x0210
        /*00a6*/ 	.short	0x0034


	//----- nvinfo : EIATTR_SW_WAR
	.align		4
.L_31:
        /*00a8*/ 	.byte	0x04, 0x36
        /*00aa*/ 	.short	(.L_33 - .L_32)
.L_32:
        /*00ac*/ 	.word	0x00000008
.L_33:


//--------------------- .nv.callgraph             --------------------------
	.section	.nv.callgraph,"",@"SHT_CUDA_CALLGRAPH"
	.align	4
	.sectionentsize	8
	.align		4
        /*0000*/ 	.word	0x00000000
	.align		4
        /*0004*/ 	.word	0xffffffff
	.align		4
        /*0008*/ 	.word	0x00000000
	.align		4
        /*000c*/ 	.word	0xfffffffe
	.align		4
        /*0010*/ 	.word	0x00000000
	.align		4
        /*0014*/ 	.word	0xfffffffd
	.align		4
        /*0018*/ 	.word	0x00000000
	.align		4
        /*001c*/ 	.word	0xfffffffc


//--------------------- .nv.constant4             --------------------------
	.section	.nv.constant4,"a",@progbits
	.align	8
	.align		8
.nv.constant4:
        /*0000*/ 	.dword	_$_str
	.align		8
        /*0008*/ 	.dword	_$_str_$_2


//--------------------- .text.triton_poi_fused__native_batch_norm_legit_no_training_relu_3 --------------------------
	.section	.text.triton_poi_fused__native_batch_norm_legit_no_training_relu_3,"ax",@progbits
	.align	128
        .global         triton_poi_fused__native_batch_norm_legit_no_training_relu_3
        .type           triton_poi_fused__native_batch_norm_legit_no_training_relu_3,@function
        .size           triton_poi_fused__native_batch_norm_legit_no_training_relu_3,(.L_x_1 - triton_poi_fused__native_batch_norm_legit_no_training_relu_3)
        .other          triton_poi_fused__native_batch_norm_legit_no_training_relu_3,@"STO_CUDA_ENTRY STV_DEFAULT"
triton_poi_fused__native_batch_norm_legit_no_training_relu_3:
.text.triton_poi_fused__native_batch_norm_legit_no_training_relu_3:
[----:B------:R-:W-:Y:S01]  /*0000*/  LDC R1, c[0x0][0x28] ;  /* 0x00000a00ff017b82 */ /* 0x000fe20000000800 */
[----:B------:R-:W1:Y:S07]  /*0010*/  S2R R0, SR_TID.X ;  /* 0x0000000000007919 */ /* 0x000e6e0000002100 */
[----:B------:R-:W2:Y:S01]  /*0020*/  LDC.64 R6, c[0x0][0x220] ;  /* 0x00008800ff067b82 */ /* 0x000ea20000000a00 */
[----:B------:R-:W-:Y:S01]  /*0030*/  ULDC.64 UR4, c[0x0][0x208] ;  /* 0x0000820000047ab9 */ /* 0x000fe20000000a00 */
[----:B------:R-:W3:Y:S06]  /*0040*/  S2R R3, SR_CTAID.X ;  /* 0x0000000000037919 */ /* 0x000eec0000002500 */
[----:B------:R-:W4:Y:S08]  /*0050*/  LDC.64 R4, c[0x0][0x218] ;  /* 0x00008600ff047b82 */ /* 0x000f300000000a00 */
[----:B------:R-:W5:Y:S08]  /*0060*/  LDC.64 R8, c[0x0][0x228] ;  /* 0x00008a00ff087b82 */ /* 0x000f700000000a00 */
[----:B------:R-:W4:Y:S01]  /*0070*/  LDC.64 R10, c[0x0][0x230] ;  /* 0x00008c00ff0a7b82 */ /* 0x000f220000000a00 */
[----:B-1----:R-:W-:-:S02]  /*0080*/  LOP3.LUT R0, R0, 0x7f, RZ, 0xc0, !PT ;  /* 0x0000007f00007812 */ /* 0x002fc400078ec0ff */
[----:B---3--:R-:W-:Y:S02]  /*0090*/  SHF.R.S32.HI R2, RZ, 0x18, R3 ;  /* 0x00000018ff027819 */ /* 0x008fe40000011403 */
[----:B------:R-:W-:Y:S02]  /*00a0*/  LEA R0, R3, R0, 0x7 ;  /* 0x0000000003007211 */ /* 0x000fe400078e38ff */
[----:B------:R-:W-:-:S04]  /*00b0*/  SGXT R3, R2, 0x1 ;  /* 0x000000010203781a */ /* 0x000fc80000000200 */
[----:B------:R-:W-:-:S04]  /*00c0*/  LEA.HI R3, R3, R0, RZ, 0x4 ;  /* 0x0000000003037211 */ /* 0x000fc800078f20ff */
[--C-:B------:R-:W-:Y:S02]  /*00d0*/  SHF.R.S32.HI R2, RZ, 0x4, R3.reuse ;  /* 0x00000004ff027819 */ /* 0x100fe40000011403 */
[----:B------:R-:W-:-:S04]  /*00e0*/  SHF.R.S32.HI R3, RZ, 0x1f, R3 ;  /* 0x0000001fff037819 */ /* 0x000fc80000011403 */
[----:B------:R-:W-:-:S04]  /*00f0*/  LEA.HI R3, R3, R2, RZ, 0x9 ;  /* 0x0000000203037211 */ /* 0x000fc800078f48ff */
[----:B------:R-:W-:-:S04]  /*0100*/  LOP3.LUT R3, R3, 0xfffffe00, RZ, 0xc0, !PT ;  /* 0xfffffe0003037812 */ /* 0x000fc800078ec0ff */
[----:B------:R-:W-:Y:S02]  /*0110*/  IADD3 R13, R2, -R3, RZ ;  /* 0x80000003020d7210 */ /* 0x000fe40007ffe0ff */
[----:B------:R-:W1:Y:S03]  /*0120*/  LDC.64 R2, c[0x0][0x210] ;  /* 0x00008400ff027b82 */ /* 0x000e660000000a00 */
[----:B--2---:R-:W-:-:S06]  /*0130*/  IMAD.WIDE R6, R13, 0x4, R6 ;  /* 0x000000040d067825 */ /* 0x004fcc00078e0206 */
[----:B------:R-:W2:Y:S01]  /*0140*/  LDG.E.EL R6, desc[UR4][R6.64] ;  /* 0x0000000406067981 */ /* 0x000ea2000c2e1900 */
[----:B----4-:R-:W-:-:S04]  /*0150*/  IMAD.WIDE R4, R13, 0x4, R4 ;  /* 0x000000040d047825 */ /* 0x010fc800078e0204 */
[C---:B-----5:R-:W-:Y:S02]  /*0160*/  IMAD.WIDE R8, R13.reuse, 0x4, R8 ;  /* 0x000000040d087825 */ /* 0x060fe400078e0208 */
[----:B------:R3:W4:Y:S02]  /*0170*/  LDG.E.EL R5, desc[UR4][R4.64] ;  /* 0x0000000404057981 */ /* 0x000724000c2e1900 */
[----:B0-----:R-:W-:Y:S02]  /*0180*/  IMAD.WIDE R10, R13, 0x4, R10 ;  /* 0x000000040d0a7825 */ /* 0x001fe400078e020a */
[----:B------:R-:W5:Y:S02]  /*0190*/  LDG.E.EL R8, desc[UR4][R8.64] ;  /* 0x0000000408087981 */ /* 0x000f64000c2e1900 */
[C---:B-1----:R-:W-:Y:S02]  /*01a0*/  IMAD.WIDE R2, R0.reuse, 0x4, R2 ;  /* 0x0000000400027825 */ /* 0x042fe400078e0202 */
[----:B------:R-:W5:Y:S04]  /*01b0*/  LDG.E.EL R11, desc[UR4][R10.64] ;  /* 0x000000040a0b7981 */ /* 0x000f68000c2e1900 */
[----:B------:R0:W4:Y:S01]  /*01c0*/  LDG.E R12, desc[UR4][R2.64] ;  /* 0x00000004020c7981 */ /* 0x000122000c1e1900 */
[----:B---3--:R-:W-:Y:S01]  /*01d0*/  HFMA2.MMA R4, -RZ, RZ, 1.625, 0 ;  /* 0x3e800000ff047435 */ /* 0x008fe200000001ff */
[----:B0-----:R-:W0:Y:S02]  /*01e0*/  LDC.64 R2, c[0x0][0x238] ;  /* 0x00008e00ff027b82 */ /* 0x001e240000000a00 */
[----:B0-----:R-:W-:-:S04]  /*01f0*/  IMAD.WIDE R2, R0, 0x4, R2 ;  /* 0x0000000400027825 */ /* 0x001fc800078e0202 */
[----:B--2---:R-:W-:-:S04]  /*0200*/  FADD R6, R6, 9.9999997473787516356e-06 ;  /* 0x3727c5ac06067421 */ /* 0x004fc80000000000 */
[----:B------:R-:W0:Y:S02]  /*0210*/  MUFU.SQRT R7, R6 ;  /* 0x0000000600077308 */ /* 0x000e240000002000 */
[C---:B0-----:R-:W-:Y:S02]  /*0220*/  FSETP.GT.AND P0, PT, R7.reuse, 8.50705917302346158658e+37, PT ;  /* 0x7e8000000700780b */ /* 0x041fe40003f04000 */
[----:B------:R-:W-:-:S11]  /*0230*/  FSETP.GEU.AND P1, PT, R7, 1.175494350822287508e-38, PT ;  /* 0x008000000700780b */ /* 0x000fd60003f2e000 */
[----:B------:R-:W-:-:S04]  /*0240*/  @P0 FMUL R7, R7, 0.25 ;  /* 0x3e80000007070820 */ /* 0x000fc80000400000 */
[----:B------:R-:W-:-:S06]  /*0250*/  @!P1 FMUL R7, R7, 16777216 ;  /* 0x4b80000007079820 */ /* 0x000fcc0000400000 */
[----:B------:R-:W0:Y:S01]  /*0260*/  MUFU.RCP R7, R7 ;  /* 0x0000000700077308 */ /* 0x000e220000001000 */
[----:B------:R-:W-:Y:S01]  /*0270*/  FSEL R4, R4, 1, P0 ;  /* 0x3f80000004047808 */ /* 0x000fe20000000000 */
[----:B----4-:R-:W-:-:S04]  /*0280*/  FADD R5, R12, -R5 ;  /* 0x800000050c057221 */ /* 0x010fc80000000000 */
[----:B------:R-:W-:-:S04]  /*0290*/  @!P1 FMUL R4, R4, 16777216 ;  /* 0x4b80000004049820 */ /* 0x000fc80000400000 */
[----:B0-----:R-:W-:-:S04]  /*02a0*/  FMUL R4, R7, R4 ;  /* 0x0000000407047220 */ /* 0x001fc80000400000 */
[----:B------:R-:W-:-:S04]  /*02b0*/  FMUL R4, R5, R4 ;  /* 0x0000000405047220 */ /* 0x000fc80000400000 */
[----:B-----5:R-:W-:-:S05]  /*02c0*/  FFMA R4, R8, R4, R11 ;  /* 0x0000000408047223 */ /* 0x020fca000000000b */
[----:B------:R-:W-:-:S04]  /*02d0*/  FSETP.GEU.AND P0, PT, R4, RZ, PT ;  /* 0x000000ff0400720b */ /* 0x000fc80003f0e000 */
[----:B------:R-:W-:-:S05]  /*02e0*/  FSEL R5, R4, RZ, P0 ;  /* 0x000000ff04057208 */ /* 0x000fca0000000000 */
[----:B------:R-:W-:Y:S01]  /*02f0*/  STG.E desc[UR4][R2.64], R5 ;  /* 0x0000000502007986 */ /* 0x000fe2000c101904 */
[----:B------:R-:W-:Y:S05]  /*0300*/  EXIT ;  /* 0x000000000000794d */ /* 0x000fea0003800000 */
.L_x_0:
[----:B------:R-:W-:-:S00]  /*0310*/  BRA `(.L_x_0) ;  /* 0xfffffffc00fc7947 */ /* 0x000fc0000383ffff */
[----:B------:R-:W-:-:S00]  /*0320*/  NOP ;  /* 0x0000000000007918 */ /* 0x000fc00000000000 */
        /* <DEDUP_REMOVED lines=13> */
.L_x_1:


//--------------------- .nv.global.init           --------------------------
	.section	.nv.global.init,"aw",@progbits
.nv.global.init:
	.type		_$_str,@object
	.size		_$_str,(_$_str_$_2 - _$_str)
_$_str:
        /*0000*/ 	.byte	0x5f, 0x5f, 0x43, 0x55, 0x44, 0x41, 0x5f, 0x46, 0x54, 0x5a, 0x00
	.type		_$_str_$_2,@object
	.size		_$_str_$_2,(.L_1 - _$_str_$_2)
_$_str_$_2:
        /*000b*/ 	.byte	0x5f, 0x5f, 0x43, 0x55, 0x44, 0x41, 0x5f, 0x50, 0x52, 0x45, 0x43, 0x5f, 0x53, 0x51, 0x52, 0x54
        /*001b*/ 	.byte	0x00
.L_1:


//--------------------- .nv.constant0.triton_poi_fused__native_batch_norm_legit_no_training_relu_3 --------------------------
	.section	.nv.constant0.triton_poi_fused__native_batch_norm_legit_no_training_relu_3,"a",@progbits
	.sectionflags	@""
	.align	4
.nv.constant0.triton_poi_fused__native_batch_norm_legit_no_training_relu_3:
	.zero		580
